//
// Generated by NVIDIA NVVM Compiler
//
// Compiler Build ID: CL-36424714
// Cuda compilation tools, release 13.0, V13.0.88
// Based on NVVM 20.0.0
//

.version 9.0
.target sm_100
.address_size 64

	// .globl	_Z6matmulPKfS0_Pfiii

.visible .entry _Z6matmulPKfS0_Pfiii(
	.param .u64 .ptr .align 1 _Z6matmulPKfS0_Pfiii_param_0,
	.param .u64 .ptr .align 1 _Z6matmulPKfS0_Pfiii_param_1,
	.param .u64 .ptr .align 1 _Z6matmulPKfS0_Pfiii_param_2,
	.param .u32 _Z6matmulPKfS0_Pfiii_param_3,
	.param .u32 _Z6matmulPKfS0_Pfiii_param_4,
	.param .u32 _Z6matmulPKfS0_Pfiii_param_5
)
{
	.reg .pred 	%p<13>;
	.reg .b32 	%r<41>;
	.reg .b32 	%f<68>;
	.reg .b64 	%rd<53>;

	ld.param.u64 	%rd7, [_Z6matmulPKfS0_Pfiii_param_0];
	ld.param.u64 	%rd8, [_Z6matmulPKfS0_Pfiii_param_1];
	ld.param.u64 	%rd6, [_Z6matmulPKfS0_Pfiii_param_2];
	ld.param.u32 	%r20, [_Z6matmulPKfS0_Pfiii_param_3];
	ld.param.u32 	%r18, [_Z6matmulPKfS0_Pfiii_param_4];
	ld.param.u32 	%r19, [_Z6matmulPKfS0_Pfiii_param_5];
	cvta.to.global.u64 	%rd1, %rd8;
	cvta.to.global.u64 	%rd2, %rd7;
	mov.u32 	%r21, %ctaid.y;
	mov.u32 	%r22, %ntid.y;
	mov.u32 	%r23, %tid.y;
	mad.lo.s32 	%r1, %r21, %r22, %r23;
	mov.u32 	%r24, %ctaid.x;
	mov.u32 	%r25, %ntid.x;
	mov.u32 	%r26, %tid.x;
	mad.lo.s32 	%r2, %r24, %r25, %r26;
	setp.ge.s32 	%p1, %r1, %r20;
	setp.ge.s32 	%p2, %r2, %r19;
	or.pred  	%p3, %p1, %p2;
	@%p3 bra 	$L__BB0_14;
	setp.lt.s32 	%p4, %r18, 1;
	mov.f32 	%f67, 0f00000000;
	@%p4 bra 	$L__BB0_13;
	mul.lo.s32 	%r3, %r18, %r1;
	and.b32  	%r4, %r18, 7;
	setp.lt.u32 	%p5, %r18, 8;
	mov.f32 	%f67, 0f00000000;
	mov.b32 	%r39, 0;
	@%p5 bra 	$L__BB0_5;
	and.b32  	%r39, %r18, 2147483640;
	neg.s32 	%r37, %r39;
	shl.b32 	%r7, %r19, 3;
	mul.wide.u32 	%rd9, %r3, 4;
	add.s64 	%rd10, %rd9, %rd2;
	add.s64 	%rd52, %rd10, 16;
	mov.f32 	%f67, 0f00000000;
	mul.wide.s32 	%rd13, %r19, 4;
	mov.u32 	%r36, %r2;
$L__BB0_4:
	.pragma "nounroll";
	ld.global.nc.f32 	%f17, [%rd52+-16];
	mul.wide.s32 	%rd11, %r36, 4;
	add.s64 	%rd12, %rd1, %rd11;
	ld.global.nc.f32 	%f18, [%rd12];
	fma.rn.f32 	%f19, %f17, %f18, %f67;
	ld.global.nc.f32 	%f20, [%rd52+-12];
	add.s64 	%rd14, %rd12, %rd13;
	ld.global.nc.f32 	%f21, [%rd14];
	fma.rn.f32 	%f22, %f20, %f21, %f19;
	ld.global.nc.f32 	%f23, [%rd52+-8];
	add.s64 	%rd15, %rd14, %rd13;
	ld.global.nc.f32 	%f24, [%rd15];
	fma.rn.f32 	%f25, %f23, %f24, %f22;
	ld.global.nc.f32 	%f26, [%rd52+-4];
	add.s64 	%rd16, %rd15, %rd13;
	ld.global.nc.f32 	%f27, [%rd16];
	fma.rn.f32 	%f28, %f26, %f27, %f25;
	ld.global.nc.f32 	%f29, [%rd52];
	add.s64 	%rd17, %rd16, %rd13;
	ld.global.nc.f32 	%f30, [%rd17];
	fma.rn.f32 	%f31, %f29, %f30, %f28;
	ld.global.nc.f32 	%f32, [%rd52+4];
	add.s64 	%rd18, %rd17, %rd13;
	ld.global.nc.f32 	%f33, [%rd18];
	fma.rn.f32 	%f34, %f32, %f33, %f31;
	ld.global.nc.f32 	%f35, [%rd52+8];
	add.s64 	%rd19, %rd18, %rd13;
	ld.global.nc.f32 	%f36, [%rd19];
	fma.rn.f32 	%f37, %f35, %f36, %f34;
	ld.global.nc.f32 	%f38, [%rd52+12];
	add.s64 	%rd20, %rd19, %rd13;
	ld.global.nc.f32 	%f39, [%rd20];
	fma.rn.f32 	%f67, %f38, %f39, %f37;
	add.s32 	%r37, %r37, 8;
	add.s32 	%r36, %r36, %r7;
	add.s64 	%rd52, %rd52, 32;
	setp.ne.s32 	%p6, %r37, 0;
	@%p6 bra 	$L__BB0_4;
$L__BB0_5:
	setp.eq.s32 	%p7, %r4, 0;
	@%p7 bra 	$L__BB0_13;
	and.b32  	%r13, %r18, 3;
	setp.lt.u32 	%p8, %r4, 4;
	@%p8 bra 	$L__BB0_8;
	add.s32 	%r28, %r39, %r3;
	mul.wide.u32 	%rd21, %r28, 4;
	add.s64 	%rd22, %rd2, %rd21;
	ld.global.nc.f32 	%f41, [%rd22];
	mad.lo.s32 	%r29, %r39, %r19, %r2;
	mul.wide.s32 	%rd23, %r29, 4;
	add.s64 	%rd24, %rd1, %rd23;
	ld.global.nc.f32 	%f42, [%rd24];
	fma.rn.f32 	%f43, %f41, %f42, %f67;
	cvt.u64.u32 	%rd25, %r3;
	cvt.u64.u32 	%rd26, %r39;
	add.s64 	%rd27, %rd26, %rd25;
	shl.b64 	%rd28, %rd27, 2;
	add.s64 	%rd29, %rd2, %rd28;
	ld.global.nc.f32 	%f44, [%rd29+4];
	mul.wide.s32 	%rd30, %r19, 4;
	add.s64 	%rd31, %rd24, %rd30;
	ld.global.nc.f32 	%f45, [%rd31];
	fma.rn.f32 	%f46, %f44, %f45, %f43;
	ld.global.nc.f32 	%f47, [%rd29+8];
	add.s64 	%rd32, %rd31, %rd30;
	ld.global.nc.f32 	%f48, [%rd32];
	fma.rn.f32 	%f49, %f47, %f48, %f46;
	ld.global.nc.f32 	%f50, [%rd29+12];
	add.s64 	%rd33, %rd32, %rd30;
	ld.global.nc.f32 	%f51, [%rd33];
	fma.rn.f32 	%f67, %f50, %f51, %f49;
	add.s32 	%r39, %r39, 4;
$L__BB0_8:
	setp.eq.s32 	%p9, %r13, 0;
	@%p9 bra 	$L__BB0_13;
	setp.eq.s32 	%p10, %r13, 1;
	@%p10 bra 	$L__BB0_11;
	add.s32 	%r30, %r39, %r3;
	mul.wide.u32 	%rd34, %r30, 4;
	add.s64 	%rd35, %rd2, %rd34;
	ld.global.nc.f32 	%f53, [%rd35];
	mad.lo.s32 	%r31, %r39, %r19, %r2;
	mul.wide.s32 	%rd36, %r31, 4;
	add.s64 	%rd37, %rd1, %rd36;
	ld.global.nc.f32 	%f54, [%rd37];
	fma.rn.f32 	%f55, %f53, %f54, %f67;
	cvt.u64.u32 	%rd38, %r3;
	cvt.u64.u32 	%rd39, %r39;
	add.s64 	%rd40, %rd39, %rd38;
	shl.b64 	%rd41, %rd40, 2;
	add.s64 	%rd42, %rd2, %rd41;
	ld.global.nc.f32 	%f56, [%rd42+4];
	mul.wide.s32 	%rd43, %r19, 4;
	add.s64 	%rd44, %rd37, %rd43;
	ld.global.nc.f32 	%f57, [%rd44];
	fma.rn.f32 	%f67, %f56, %f57, %f55;
	add.s32 	%r39, %r39, 2;
$L__BB0_11:
	and.b32  	%r32, %r18, 1;
	setp.eq.b32 	%p11, %r32, 1;
	not.pred 	%p12, %p11;
	@%p12 bra 	$L__BB0_13;
	add.s32 	%r33, %r39, %r3;
	mul.wide.u32 	%rd45, %r33, 4;
	add.s64 	%rd46, %rd2, %rd45;
	ld.global.nc.f32 	%f58, [%rd46];
	mad.lo.s32 	%r34, %r39, %r19, %r2;
	mul.wide.s32 	%rd47, %r34, 4;
	add.s64 	%rd48, %rd1, %rd47;
	ld.global.nc.f32 	%f59, [%rd48];
	fma.rn.f32 	%f67, %f58, %f59, %f67;
$L__BB0_13:
	mad.lo.s32 	%r35, %r19, %r1, %r2;
	cvta.to.global.u64 	%rd49, %rd6;
	mul.wide.s32 	%rd50, %r35, 4;
	add.s64 	%rd51, %rd49, %rd50;
	st.global.f32 	[%rd51], %f67;
$L__BB0_14:
	ret;

}


// ===== COMPILED SASS (sm_100) =====

	.target	sm_100

	.elftype	@"ET_EXEC"


//--------------------- .note.nv.tkinfo           --------------------------
	.section	.note.nv.tkinfo,"",@"SHT_NOTE"
	.sectionflags	@"SHF_NOTE_NV_TKINFO"
	.tkinfo
        /*0018*/ 	.word	0x00000002
        /*0030*/ 	.string	""
        /*0030*/ 	.string	"ptxas"
        /*0030*/ 	.string	"Cuda compilation tools, release 13.0, V13.0.88"
        /*0030*/ 	.string	"Build cuda_13.0.r13.0/compiler.36424714_0"
        /*0030*/ 	.string	"-arch sm_100 -m 64 "



//--------------------- .note.nv.cuinfo           --------------------------
	.section	.note.nv.cuinfo,"",@"SHT_NOTE"
	.sectionflags	@"SHF_NOTE_NV_CUINFO"
        /*0018*/ 	.short	0x0002
        /*001a*/ 	.short	0x0064
        /*001c*/ 	.short	0x0082
	.zero		2


//--------------------- .nv.info                  --------------------------
	.section	.nv.info,"",@"SHT_CUDA_INFO"
	.align	4


	//----- nvinfo : EIATTR_REGCOUNT
	.align		4
        /*0000*/ 	.byte	0x04, 0x2f
        /*0002*/ 	.short	(.L_1 - .L_0)
	.align		4
.L_0:
        /*0004*/ 	.word	index@(_Z6matmulPKfS0_Pfiii)
        /*0008*/ 	.word	0x00000020


	//----- nvinfo : EIATTR_FRAME_SIZE
	.align		4
.L_1:
        /*000c*/ 	.byte	0x04, 0x11
        /*000e*/ 	.short	(.L_3 - .L_2)
	.align		4
.L_2:
        /*0010*/ 	.word	index@(_Z6matmulPKfS0_Pfiii)
        /*0014*/ 	.word	0x00000000


	//----- nvinfo : EIATTR_MIN_STACK_SIZE
	.align		4
.L_3:
        /*0018*/ 	.byte	0x04, 0x12
        /*001a*/ 	.short	(.L_5 - .L_4)
	.align		4
.L_4:
        /*001c*/ 	.word	index@(_Z6matmulPKfS0_Pfiii)
        /*0020*/ 	.word	0x00000000
.L_5:


//--------------------- .nv.compat                --------------------------
	.section	.nv.compat,"",@"SHT_CUDA_COMPAT_INFO"
	.align	4
        /*0000*/ 	.byte	0x02, 0x09, 0x00, 0x00, 0x02, 0x02, 0x01, 0x00, 0x02, 0x05, 0x05, 0x00, 0x03, 0x07, 0x01, 0x01
        /*0010*/ 	.byte	0x02, 0x03, 0x00, 0x00, 0x02, 0x06, 0x01, 0x00, 0x04, 0x0b, 0x08, 0x00, 0x09, 0x00, 0x00, 0x00
        /*0020*/ 	.byte	0x00, 0x00, 0x00, 0x00


//--------------------- .nv.info._Z6matmulPKfS0_Pfiii --------------------------
	.section	.nv.info._Z6matmulPKfS0_Pfiii,"",@"SHT_CUDA_INFO"
	.sectionflags	@""
	.align	4


	//----- nvinfo : EIATTR_CUDA_API_VERSION
	.align		4
        /*0000*/ 	.byte	0x04, 0x37
        /*0002*/ 	.short	(.L_7 - .L_6)
.L_6:
        /*0004*/ 	.word	0x00000082


	//----- nvinfo : EIATTR_KPARAM_INFO
	.align		4
.L_7:
        /*0008*/ 	.byte	0x04, 0x17
        /*000a*/ 	.short	(.L_9 - .L_8)
.L_8:
        /*000c*/ 	.word	0x00000000
        /*0010*/ 	.short	0x0005
        /*0012*/ 	.short	0x0020
        /*0014*/ 	.byte	0x00, 0xf0, 0x11, 0x00


	//----- nvinfo : EIATTR_KPARAM_INFO
	.align		4
.L_9:
        /*0018*/ 	.byte	0x04, 0x17
        /*001a*/ 	.short	(.L_11 - .L_10)
.L_10:
        /*001c*/ 	.word	0x00000000
        /*0020*/ 	.short	0x0004
        /*0022*/ 	.short	0x001c
        /*0024*/ 	.byte	0x00, 0xf0, 0x11, 0x00


	//----- nvinfo : EIATTR_KPARAM_INFO
	.align		4
.L_11:
        /*0028*/ 	.byte	0x04, 0x17
        /*002a*/ 	.short	(.L_13 - .L_12)
.L_12:
        /*002c*/ 	.word	0x00000000
        /*0030*/ 	.short	0x0003
        /*0032*/ 	.short	0x0018
        /*0034*/ 	.byte	0x00, 0xf0, 0x11, 0x00


	//----- nvinfo : EIATTR_KPARAM_INFO
	.align		4
.L_13:
        /*0038*/ 	.byte	0x04, 0x17
        /*003a*/ 	.short	(.L_15 - .L_14)
.L_14:
        /*003c*/ 	.word	0x00000000
        /*0040*/ 	.short	0x0002
        /*0042*/ 	.short	0x0010
        /*0044*/ 	.byte	0x00, 0xf5, 0x21, 0x00


	//----- nvinfo : EIATTR_KPARAM_INFO
	.align		4
.L_15:
        /*0048*/ 	.byte	0x04, 0x17
        /*004a*/ 	.short	(.L_17 - .L_16)
.L_16:
        /*004c*/ 	.word	0x00000000
        /*0050*/ 	.short	0x0001
        /*0052*/ 	.short	0x0008
        /*0054*/ 	.byte	0x00, 0xf5, 0x21, 0x00


	//----- nvinfo : EIATTR_KPARAM_INFO
	.align		4
.L_17:
        /*0058*/ 	.byte	0x04, 0x17
        /*005a*/ 	.short	(.L_19 - .L_18)
.L_18:
        /*005c*/ 	.word	0x00000000
        /*0060*/ 	.short	0x0000
        /*0062*/ 	.short	0x0000
        /*0064*/ 	.byte	0x00, 0xf5, 0x21, 0x00


	//----- nvinfo : EIATTR_SPARSE_MMA_MASK
	.align		4
.L_19:
        /*0068*/ 	.byte	0x03, 0x50
        /*006a*/ 	.short	0x0000


	//----- nvinfo : EIATTR_MAXREG_COUNT
	.align		4
        /*006c*/ 	.byte	0x03, 0x1b
        /*006e*/ 	.short	0x00ff


	//----- nvinfo : EIATTR_MERCURY_ISA_VERSION
	.align		4
        /*0070*/ 	.byte	0x03, 0x5f
        /*0072*/ 	.short	0x0101


	//----- nvinfo : EIATTR_VRC_CTA_INIT_COUNT
	.align		4
        /*0074*/ 	.byte	0x02, 0x4a
	.zero		1
	.zero		1


	//----- nvinfo : EIATTR_EXIT_INSTR_OFFSETS
	.align		4
        /*0078*/ 	.byte	0x04, 0x1c
        /*007a*/ 	.short	(.L_21 - .L_20)


	//   ....[0]....
.L_20:
        /*007c*/ 	.word	0x000000d0


	//   ....[1]....
        /*0080*/ 	.word	0x000008f0


	//----- nvinfo : EIATTR_CBANK_PARAM_SIZE
	.align		4
.L_21:
        /*0084*/ 	.byte	0x03, 0x19
        /*0086*/ 	.short	0x0024


	//----- nvinfo : EIATTR_PARAM_CBANK
	.align		4
        /*0088*/ 	.byte	0x04, 0x0a
        /*008a*/ 	.short	(.L_23 - .L_22)
	.align		4
.L_22:
        /*008c*/ 	.word	index@(.nv.constant0._Z6matmulPKfS0_Pfiii)
        /*0090*/ 	.short	0x0380
        /*0092*/ 	.short	0x0024


	//----- nvinfo : EIATTR_SW_WAR
	.align		4
.L_23:
        /*0094*/ 	.byte	0x04, 0x36
        /*0096*/ 	.short	(.L_25 - .L_24)
.L_24:
        /*0098*/ 	.word	0x00000008
.L_25:


//--------------------- .nv.callgraph             --------------------------
	.section	.nv.callgraph,"",@"SHT_CUDA_CALLGRAPH"
	.align	4
	.sectionentsize	8
	.align		4
        /*0000*/ 	.word	0x00000000
	.align		4
        /*0004*/ 	.word	0xffffffff
	.align		4
        /*0008*/ 	.word	0x00000000
	.align		4
        /*000c*/ 	.word	0xfffffffe
	.align		4
        /*0010*/ 	.word	0x00000000
	.align		4
        /*0014*/ 	.word	0xfffffffd
	.align		4
        /*0018*/ 	.word	0x00000000
	.align		4
        /*001c*/ 	.word	0xfffffffc


//--------------------- .text._Z6matmulPKfS0_Pfiii --------------------------
	.section	.text._Z6matmulPKfS0_Pfiii,"ax",@progbits
	.align	128
        .global         _Z6matmulPKfS0_Pfiii
        .type           _Z6matmulPKfS0_Pfiii,@function
        .size           _Z6matmulPKfS0_Pfiii,(.L_x_5 - _Z6matmulPKfS0_Pfiii)
        .other          _Z6matmulPKfS0_Pfiii,@"STO_CUDA_ENTRY STV_DEFAULT"
_Z6matmulPKfS0_Pfiii:
.text._Z6matmulPKfS0_Pfiii:
[----:B------:R-:W-:Y:S01]  /*0000*/  LDC R1, c[0x0][0x37c] ;  /* 0x0000df00ff017b82 */ /* 0x000fe20000000800 */
[----:B------:R-:W0:Y:S07]  /*0010*/  S2R R5, SR_TID.X ;  /* 0x0000000000057919 */ /* 0x000e2e0000002100 */
[----:B------:R-:W1:Y:S01]  /*0020*/  LDC R16, c[0x0][0x364] ;  /* 0x0000d900ff107b82 */ /* 0x000e620000000800 */
[----:B------:R-:W2:Y:S01]  /*0030*/  LDCU UR6, c[0x0][0x398] ;  /* 0x00007300ff0677ac */ /* 0x000ea20008000800 */
[----:B------:R-:W1:Y:S06]  /*0040*/  S2R R3, SR_TID.Y ;  /* 0x0000000000037919 */ /* 0x000e6c0000002200 */
[----:B------:R-:W0:Y:S08]  /*0050*/  S2UR UR5, SR_CTAID.X ;  /* 0x00000000000579c3 */ /* 0x000e300000002500 */
[----:B------:R-:W0:Y:S08]  /*0060*/  LDC R0, c[0x0][0x360] ;  /* 0x0000d800ff007b82 */ /* 0x000e300000000800 */
[----:B------:R-:W1:Y:S08]  /*0070*/  S2UR UR4, SR_CTAID.Y ;  /* 0x00000000000479c3 */ /* 0x000e700000002600 */
[----:B------:R-:W3:Y:S01]  /*0080*/  LDC R17, c[0x0][0x3a0] ;  /* 0x0000e800ff117b82 */ /* 0x000ee20000000800 */
[----:B0-----:R-:W-:-:S02]  /*0090*/  IMAD R0, R0, UR5, R5 ;  /* 0x0000000500007c24 */ /* 0x001fc4000f8e0205 */
[----:B-1----:R-:W-:-:S03]  /*00a0*/  IMAD R16, R16, UR4, R3 ;  /* 0x0000000410107c24 */ /* 0x002fc6000f8e0203 */
[----:B---3--:R-:W-:-:S04]  /*00b0*/  ISETP.GE.AND P0, PT, R0, R17, PT ;  /* 0x000000110000720c */ /* 0x008fc80003f06270 */
[----:B--2---:R-:W-:-:S13]  /*00c0*/  ISETP.GE.OR P0, PT, R16, UR6, P0 ;  /* 0x0000000610007c0c */ /* 0x004fda0008706670 */
[----:B------:R-:W-:Y:S05]  /*00d0*/  @P0 EXIT ;  /* 0x000000000000094d */ /* 0x000fea0003800000 */
[----:B------:R-:W0:Y:S01]  /*00e0*/  LDC R19, c[0x0][0x39c] ;  /* 0x0000e700ff137b82 */ /* 0x000e220000000800 */
[----:B------:R-:W1:Y:S01]  /*00f0*/  LDCU.64 UR4, c[0x0][0x358] ;  /* 0x00006b00ff0477ac */ /* 0x000e620008000a00 */
[----:B------:R-:W-:Y:S01]  /*0100*/  HFMA2 R24, -RZ, RZ, 0, 0 ;  /* 0x00000000ff187431 */ /* 0x000fe200000001ff */
[----:B0-----:R-:W-:-:S13]  /*0110*/  ISETP.GE.AND P0, PT, R19, 0x1, PT ;  /* 0x000000011300780c */ /* 0x001fda0003f06270 */
[----:B-1----:R-:W-:Y:S05]  /*0120*/  @!P0 BRA `(.L_x_0) ;  /* 0x0000000400e08947 */ /* 0x002fea0003800000 */
[C---:B------:R-:W-:Y:S01]  /*0130*/  ISETP.GE.U32.AND P1, PT, R19.reuse, 0x8, PT ;  /* 0x000000081300780c */ /* 0x040fe20003f26070 */
[----:B------:R-:W-:Y:S01]  /*0140*/  IMAD R20, R16, R19, RZ ;  /* 0x0000001310147224 */ /* 0x000fe200078e02ff */
[----:B------:R-:W-:Y:S02]  /*0150*/  LOP3.LUT R27, R19, 0x7, RZ, 0xc0, !PT ;  /* 0x00000007131b7812 */ /* 0x000fe400078ec0ff */
[----:B------:R-:W-:Y:S02]  /*0160*/  MOV R24, RZ ;  /* 0x000000ff00187202 */ /* 0x000fe40000000f00 */
[----:B------:R-:W-:Y:S02]  /*0170*/  ISETP.NE.AND P0, PT, R27, RZ, PT ;  /* 0x000000ff1b00720c */ /* 0x000fe40003f05270 */
[----:B------:R-:W-:-:S05]  /*0180*/  MOV R21, RZ ;  /* 0x000000ff00157202 */ /* 0x000fca0000000f00 */
[----:B------:R-:W-:Y:S06]  /*0190*/  @!P1 BRA `(.L_x_1) ;  /* 0x0000000000c49947 */ /* 0x000fec0003800000 */
[----:B------:R-:W0:Y:S01]  /*01a0*/  LDC.64 R2, c[0x0][0x380] ;  /* 0x0000e000ff027b82 */ /* 0x000e220000000a00 */
[----:B------:R-:W-:Y:S02]  /*01b0*/  LOP3.LUT R21, R19, 0x7ffffff8, RZ, 0xc0, !PT ;  /* 0x7ffffff813157812 */ /* 0x000fe400078ec0ff */
[----:B------:R-:W-:Y:S02]  /*01c0*/  MOV R24, RZ ;  /* 0x000000ff00187202 */ /* 0x000fe40000000f00 */
[----:B------:R-:W-:Y:S02]  /*01d0*/  MOV R18, R0 ;  /* 0x0000000000127202 */ /* 0x000fe40000000f00 */
[----:B------:R-:W-:Y:S01]  /*01e0*/  IADD3 R22, PT, PT, -R21, RZ, RZ ;  /* 0x000000ff15167210 */ /* 0x000fe20007ffe1ff */
[----:B0-----:R-:W-:-:S03]  /*01f0*/  IMAD.WIDE.U32 R2, R20, 0x4, R2 ;  /* 0x0000000414027825 */ /* 0x001fc600078e0002 */
[----:B------:R-:W-:-:S04]  /*0200*/  IADD3 R4, P1, PT, R2, 0x10, RZ ;  /* 0x0000001002047810 */ /* 0x000fc80007f3e0ff */
[----:B------:R-:W-:-:S09]  /*0210*/  IADD3.X R5, PT, PT, RZ, R3, RZ, P1, !PT ;  /* 0x00000003ff057210 */ /* 0x000fd20000ffe4ff */
.L_x_2:
[----:B------:R-:W0:Y:S01]  /*0220*/  LDC.64 R14, c[0x0][0x388] ;  /* 0x0000e200ff0e7b82 */ /* 0x000e220000000a00 */
[----:B------:R-:W-:Y:S02]  /*0230*/  MOV R2, R4 ;  /* 0x0000000400027202 */ /* 0x000fe40000000f00 */
[----:B------:R-:W-:-:S05]  /*0240*/  MOV R3, R5 ;  /* 0x0000000500037202 */ /* 0x000fca0000000f00 */
[----:B------:R-:W2:Y:S04]  /*0250*/  LDG.E.CONSTANT R25, desc[UR4][R2.64+-0x10] ;  /* 0xfffff00402197981 */ /* 0x000ea8000c1e9900 */
[----:B------:R-:W3:Y:S04]  /*0260*/  LDG.E.CONSTANT R23, desc[UR4][R2.64+-0xc] ;  /* 0xfffff40402177981 */ /* 0x000ee8000c1e9900 */
[----:B------:R-:W4:Y:S04]  /*0270*/  LDG.E.CONSTANT R29, desc[UR4][R2.64+-0x8] ;  /* 0xfffff804021d7981 */ /* 0x000f28000c1e9900 */
[----:B------:R-:W5:Y:S01]  /*0280*/  LDG.E.CONSTANT R28, desc[UR4][R2.64+-0x4] ;  /* 0xfffffc04021c7981 */ /* 0x000f62000c1e9900 */
[----:B0-----:R-:W-:-:S05]  /*0290*/  IMAD.WIDE R14, R18, 0x4, R14 ;  /* 0x00000004120e7825 */ /* 0x001fca00078e020e */
[----:B------:R0:W2:Y:S01]  /*02a0*/  LDG.E.CONSTANT R26, desc[UR4][R14.64] ;  /* 0x000000040e1a7981 */ /* 0x0000a2000c1e9900 */
[----:B------:R-:W-:-:S04]  /*02b0*/  IMAD.WIDE R12, R17, 0x4, R14 ;  /* 0x00000004110c7825 */ /* 0x000fc800078e020e */
[C---:B------:R-:W-:Y:S02]  /*02c0*/  IMAD.WIDE R4, R17.reuse, 0x4, R12 ;  /* 0x0000000411047825 */ /* 0x040fe400078e020c */
[----:B------:R-:W3:Y:S02]  /*02d0*/  LDG.E.CONSTANT R12, desc[UR4][R12.64] ;  /* 0x000000040c0c7981 */ /* 0x000ee4000c1e9900 */
[C---:B------:R-:W-:Y:S02]  /*02e0*/  IMAD.WIDE R8, R17.reuse, 0x4, R4 ;  /* 0x0000000411087825 */ /* 0x040fe400078e0204 */
[----:B------:R-:W4:Y:S02]  /*02f0*/  LDG.E.CONSTANT R4, desc[UR4][R4.64] ;  /* 0x0000000404047981 */ /* 0x000f24000c1e9900 */
[C---:B------:R-:W-:Y:S02]  /*0300*/  IMAD.WIDE R6, R17.reuse, 0x4, R8 ;  /* 0x0000000411067825 */ /* 0x040fe400078e0208 */
[----:B------:R-:W5:Y:S02]  /*0310*/  LDG.E.CONSTANT R8, desc[UR4][R8.64] ;  /* 0x0000000408087981 */ /* 0x000f64000c1e9900 */
[----:B------:R-:W-:-:S02]  /*0320*/  IMAD.WIDE R10, R17, 0x4, R6 ;  /* 0x00000004110a7825 */ /* 0x000fc400078e0206 */
[----:B------:R-:W5:Y:S04]  /*0330*/  LDG.E.CONSTANT R5, desc[UR4][R2.64] ;  /* 0x0000000402057981 */ /* 0x000f68000c1e9900 */
[----:B------:R-:W5:Y:S01]  /*0340*/  LDG.E.CONSTANT R6, desc[UR4][R6.64] ;  /* 0x0000000406067981 */ /* 0x000f62000c1e9900 */
[----:B0-----:R-:W-:-:S03]  /*0350*/  IMAD.WIDE R14, R17, 0x4, R10 ;  /* 0x00000004110e7825 */ /* 0x001fc600078e020a */
[----:B------:R-:W5:Y:S04]  /*0360*/  LDG.E.CONSTANT R10, desc[UR4][R10.64] ;  /* 0x000000040a0a7981 */ /* 0x000f68000c1e9900 */
[----:B------:R-:W5:Y:S04]  /*0370*/  LDG.E.CONSTANT R13, desc[UR4][R14.64] ;  /* 0x000000040e0d7981 */ /* 0x000f68000c1e9900 */
[----:B------:R-:W5:Y:S04]  /*0380*/  LDG.E.CONSTANT R7, desc[UR4][R2.64+0x4] ;  /* 0x0000040402077981 */ /* 0x000f68000c1e9900 */
[----:B------:R-:W5:Y:S01]  /*0390*/  LDG.E.CONSTANT R9, desc[UR4][R2.64+0xc] ;  /* 0x00000c0402097981 */ /* 0x000f62000c1e9900 */
[----:B--2---:R-:W-:Y:S01]  /*03a0*/  FFMA R26, R25, R26, R24 ;  /* 0x0000001a191a7223 */ /* 0x004fe20000000018 */
[----:B------:R-:W-:-:S02]  /*03b0*/  IMAD.WIDE R24, R17, 0x4, R14 ;  /* 0x0000000411187825 */ /* 0x000fc400078e020e */
[----:B------:R-:W2:Y:S04]  /*03c0*/  LDG.E.CONSTANT R14, desc[UR4][R2.64+0x8] ;  /* 0x00000804020e7981 */ /* 0x000ea8000c1e9900 */
[----:B------:R-:W2:Y:S01]  /*03d0*/  LDG.E.CONSTANT R24, desc[UR4][R24.64] ;  /* 0x0000000418187981 */ /* 0x000ea2000c1e9900 */
[----:B---3--:R-:W-:Y:S01]  /*03e0*/  FFMA R12, R23, R12, R26 ;  /* 0x0000000c170c7223 */ /* 0x008fe2000000001a */
[----:B------:R-:W-:-:S03]  /*03f0*/  IADD3 R22, PT, PT, R22, 0x8, RZ ;  /* 0x0000000816167810 */ /* 0x000fc60007ffe0ff */
[----:B----4-:R-:W-:Y:S01]  /*0400*/  FFMA R29, R29, R4, R12 ;  /* 0x000000041d1d7223 */ /* 0x010fe2000000000c */
[----:B------:R-:W-:-:S03]  /*0410*/  ISETP.NE.AND P1, PT, R22, RZ, PT ;  /* 0x000000ff1600720c */ /* 0x000fc60003f25270 */
[----:B-----5:R-:W-:Y:S01]  /*0420*/  FFMA R8, R28, R8, R29 ;  /* 0x000000081c087223 */ /* 0x020fe2000000001d */
[----:B------:R-:W-:-:S03]  /*0430*/  IADD3 R4, P2, PT, R2, 0x20, RZ ;  /* 0x0000002002047810 */ /* 0x000fc60007f5e0ff */
[----:B------:R-:W-:Y:S01]  /*0440*/  FFMA R6, R5, R6, R8 ;  /* 0x0000000605067223 */ /* 0x000fe20000000008 */
[----:B------:R-:W-:Y:S02]  /*0450*/  IADD3.X R5, PT, PT, RZ, R3, RZ, P2, !PT ;  /* 0x00000003ff057210 */ /* 0x000fe400017fe4ff */
[----:B------:R-:W-:Y:S01]  /*0460*/  LEA R18, R17, R18, 0x3 ;  /* 0x0000001211127211 */ /* 0x000fe200078e18ff */
[----:B------:R-:W-:-:S04]  /*0470*/  FFMA R7, R7, R10, R6 ;  /* 0x0000000a07077223 */ /* 0x000fc80000000006 */
[----:B--2---:R-:W-:-:S04]  /*0480*/  FFMA R14, R14, R13, R7 ;  /* 0x0000000d0e0e7223 */ /* 0x004fc80000000007 */
[----:B------:R-:W-:Y:S01]  /*0490*/  FFMA R24, R9, R24, R14 ;  /* 0x0000001809187223 */ /* 0x000fe2000000000e */
[----:B------:R-:W-:Y:S06]  /*04a0*/  @P1 BRA `(.L_x_2) ;  /* 0xfffffffc005c1947 */ /* 0x000fec000383ffff */
.L_x_1:
[----:B------:R-:W-:Y:S05]  /*04b0*/  @!P0 BRA `(.L_x_0) ;  /* 0x0000000000fc8947 */ /* 0x000fea0003800000 */
[----:B------:R-:W-:Y:S02]  /*04c0*/  ISETP.GE.U32.AND P1, PT, R27, 0x4, PT ;  /* 0x000000041b00780c */ /* 0x000fe40003f26070 */
[----:B------:R-:W-:-:S04]  /*04d0*/  LOP3.LUT R14, R19, 0x3, RZ, 0xc0, !PT ;  /* 0x00000003130e7812 */ /* 0x000fc800078ec0ff */
[----:B------:R-:W-:-:S07]  /*04e0*/  ISETP.NE.AND P0, PT, R14, RZ, PT ;  /* 0x000000ff0e00720c */ /* 0x000fce0003f05270 */
[----:B------:R-:W-:Y:S06]  /*04f0*/  @!P1 BRA `(.L_x_3) ;  /* 0x00000000006c9947 */ /* 0x000fec0003800000 */
[----:B------:R-:W0:Y:S01]  /*0500*/  LDC.64 R4, c[0x0][0x388] ;  /* 0x0000e200ff047b82 */ /* 0x000e220000000a00 */
[----:B------:R-:W1:Y:S01]  /*0510*/  LDCU.64 UR6, c[0x0][0x380] ;  /* 0x00007000ff0677ac */ /* 0x000e620008000a00 */
[----:B------:R-:W-:Y:S01]  /*0520*/  IMAD R7, R21, R17, R0 ;  /* 0x0000001115077224 */ /* 0x000fe200078e0200 */
[CC--:B------:R-:W-:Y:S02]  /*0530*/  IADD3 R3, PT, PT, R20.reuse, R21.reuse, RZ ;  /* 0x0000001514037210 */ /* 0x0c0fe40007ffe0ff */
[----:B------:R-:W-:-:S03]  /*0540*/  IADD3 R8, P1, PT, R20, R21, RZ ;  /* 0x0000001514087210 */ /* 0x000fc60007f3e0ff */
[----:B------:R-:W2:Y:S01]  /*0550*/  LDC.64 R12, c[0x0][0x380] ;  /* 0x0000e000ff0c7b82 */ /* 0x000ea20000000a00 */
[----:B0-----:R-:W-:-:S04]  /*0560*/  IMAD.WIDE R4, R7, 0x4, R4 ;  /* 0x0000000407047825 */ /* 0x001fc800078e0204 */
[----:B------:R-:W-:Y:S02]  /*0570*/  IMAD.WIDE R6, R17, 0x4, R4 ;  /* 0x0000000411067825 */ /* 0x000fe400078e0204 */
[----:B------:R-:W3:Y:S02]  /*0580*/  LDG.E.CONSTANT R4, desc[UR4][R4.64] ;  /* 0x0000000404047981 */ /* 0x000ee4000c1e9900 */
[----:B--2---:R-:W-:Y:S01]  /*0590*/  IMAD.WIDE.U32 R12, R3, 0x4, R12 ;  /* 0x00000004030c7825 */ /* 0x004fe200078e000c */
[----:B------:R-:W-:Y:S02]  /*05a0*/  IADD3.X R3, PT, PT, RZ, RZ, RZ, P1, !PT ;  /* 0x000000ffff037210 */ /* 0x000fe40000ffe4ff */
[----:B-1----:R-:W-:-:S03]  /*05b0*/  LEA R2, P1, R8, UR6, 0x2 ;  /* 0x0000000608027c11 */ /* 0x002fc6000f8210ff */
[----:B------:R-:W3:Y:S01]  /*05c0*/  LDG.E.CONSTANT R13, desc[UR4][R12.64] ;  /* 0x000000040c0d7981 */ /* 0x000ee2000c1e9900 */
[----:B------:R-:W-:Y:S01]  /*05d0*/  LEA.HI.X R3, R8, UR7, R3, 0x2, P1 ;  /* 0x0000000708037c11 */ /* 0x000fe200088f1403 */
[C---:B------:R-:W-:Y:S02]  /*05e0*/  IMAD.WIDE R8, R17.reuse, 0x4, R6 ;  /* 0x0000000411087825 */ /* 0x040fe400078e0206 */
[----:B------:R-:W2:Y:S04]  /*05f0*/  LDG.E.CONSTANT R6, desc[UR4][R6.64] ;  /* 0x0000000406067981 */ /* 0x000ea8000c1e9900 */
[----:B------:R-:W2:Y:S01]  /*0600*/  LDG.E.CONSTANT R15, desc[UR4][R2.64+0x4] ;  /* 0x00000404020f7981 */ /* 0x000ea2000c1e9900 */
[----:B------:R-:W-:-:S03]  /*0610*/  IMAD.WIDE R10, R17, 0x4, R8 ;  /* 0x00000004110a7825 */ /* 0x000fc600078e0208 */
[----:B------:R-:W4:Y:S04]  /*0620*/  LDG.E.CONSTANT R22, desc[UR4][R8.64] ;  /* 0x0000000408167981 */ /* 0x000f28000c1e9900 */
[----:B------:R-:W4:Y:S04]  /*0630*/  LDG.E.CONSTANT R18, desc[UR4][R2.64+0x8] ;  /* 0x0000080402127981 */ /* 0x000f28000c1e9900 */
[----:B------:R-:W5:Y:S04]  /*0640*/  LDG.E.CONSTANT R26, desc[UR4][R2.64+0xc] ;  /* 0x00000c04021a7981 */ /* 0x000f68000c1e9900 */
[----:B------:R-:W5:Y:S01]  /*0650*/  LDG.E.CONSTANT R10, desc[UR4][R10.64] ;  /* 0x000000040a0a7981 */ /* 0x000f62000c1e9900 */
[----:B------:R-:W-:Y:S01]  /*0660*/  IADD3 R21, PT, PT, R21, 0x4, RZ ;  /* 0x0000000415157810 */ /* 0x000fe20007ffe0ff */
[----:B---3--:R-:W-:-:S04]  /*0670*/  FFMA R24, R13, R4, R24 ;  /* 0x000000040d187223 */ /* 0x008fc80000000018 */
[----:B--2---:R-:W-:-:S04]  /*0680*/  FFMA R15, R15, R6, R24 ;  /* 0x000000060f0f7223 */ /* 0x004fc80000000018 */
[----:B----4-:R-:W-:-:S04]  /*0690*/  FFMA R15, R18, R22, R15 ;  /* 0x00000016120f7223 */ /* 0x010fc8000000000f */
[----:B-----5:R-:W-:-:S07]  /*06a0*/  FFMA R24, R26, R10, R15 ;  /* 0x0000000a1a187223 */ /* 0x020fce000000000f */
.L_x_3:
[----:B------:R-:W-:Y:S05]  /*06b0*/  @!P0 BRA `(.L_x_0) ;  /* 0x00000000007c8947 */ /* 0x000fea0003800000 */
[----:B------:R-:W-:Y:S01]  /*06c0*/  ISETP.NE.AND P1, PT, R14, 0x1, PT ;  /* 0x000000010e00780c */ /* 0x000fe20003f25270 */
[----:B------:R-:W0:Y:S01]  /*06d0*/  LDC.64 R10, c[0x0][0x380] ;  /* 0x0000e000ff0a7b82 */ /* 0x000e220000000a00 */
[----:B------:R-:W-:-:S04]  /*06e0*/  LOP3.LUT R19, R19, 0x1, RZ, 0xc0, !PT ;  /* 0x0000000113137812 */ /* 0x000fc800078ec0ff */
[----:B------:R-:W-:-:S03]  /*06f0*/  ISETP.NE.U32.AND P0, PT, R19, 0x1, PT ;  /* 0x000000011300780c */ /* 0x000fc60003f05070 */
[----:B------:R-:W1:Y:S04]  /*0700*/  LDC.64 R8, c[0x0][0x388] ;  /* 0x0000e200ff087b82 */ /* 0x000e680000000a00 */
[CC--:B------:R-:W-:Y:S02]  /*0710*/  @P1 IADD3 R13, PT, PT, R20.reuse, R21.reuse, RZ ;  /* 0x00000015140d1210 */ /* 0x0c0fe40007ffe0ff */
[----:B------:R-:W-:Y:S02]  /*0720*/  @P1 IADD3 R12, P2, PT, R20, R21, RZ ;  /* 0x00000015140c1210 */ /* 0x000fe40007f5e0ff */
[----:B------:R-:W2:Y:S02]  /*0730*/  @P1 LDC.64 R2, c[0x0][0x380] ;  /* 0x0000e000ff021b82 */ /* 0x000ea40000000a00 */
[----:B------:R-:W-:-:S06]  /*0740*/  @P1 IADD3.X R14, PT, PT, RZ, RZ, RZ, P2, !PT ;  /* 0x000000ffff0e1210 */ /* 0x000fcc00017fe4ff */
[----:B------:R-:W3:Y:S01]  /*0750*/  LDC.64 R4, c[0x0][0x380] ;  /* 0x0000e000ff047b82 */ /* 0x000ee20000000a00 */
[----:B0-----:R-:W-:-:S04]  /*0760*/  @P1 IMAD.WIDE.U32 R10, R13, 0x4, R10 ;  /* 0x000000040d0a1825 */ /* 0x001fc800078e000a */
[C---:B------:R-:W-:Y:S01]  /*0770*/  @P1 IMAD R13, R21.reuse, R17, R0 ;  /* 0x00000011150d1224 */ /* 0x040fe200078e0200 */
[----:B------:R-:W-:Y:S01]  /*0780*/  @P1 IADD3 R21, PT, PT, R21, 0x2, RZ ;  /* 0x0000000215151810 */ /* 0x000fe20007ffe0ff */
[----:B------:R-:W4:Y:S01]  /*0790*/  @P1 LDG.E.CONSTANT R11, desc[UR4][R10.64] ;  /* 0x000000040a0b1981 */ /* 0x000f22000c1e9900 */
[----:B------:R-:W0:Y:S01]  /*07a0*/  LDC.64 R6, c[0x0][0x388] ;  /* 0x0000e200ff067b82 */ /* 0x000e220000000a00 */
[----:B-1----:R-:W-:Y:S01]  /*07b0*/  @P1 IMAD.WIDE R8, R13, 0x4, R8 ;  /* 0x000000040d081825 */ /* 0x002fe200078e0208 */
[----:B------:R-:W-:Y:S02]  /*07c0*/  @!P0 IADD3 R15, PT, PT, R20, R21, RZ ;  /* 0x00000015140f8210 */ /* 0x000fe40007ffe0ff */
[----:B--2---:R-:W-:Y:S01]  /*07d0*/  @P1 LEA R2, P2, R12, R2, 0x2 ;  /* 0x000000020c021211 */ /* 0x004fe200078410ff */
[----:B------:R-:W-:-:S03]  /*07e0*/  @!P0 IMAD R21, R21, R17, R0 ;  /* 0x0000001115158224 */ /* 0x000fc600078e0200 */
[----:B------:R-:W-:Y:S01]  /*07f0*/  @P1 LEA.HI.X R3, R12, R3, R14, 0x2, P2 ;  /* 0x000000030c031211 */ /* 0x000fe200010f140e */
[----:B------:R-:W-:Y:S01]  /*0800*/  @P1 IMAD.WIDE R12, R17, 0x4, R8 ;  /* 0x00000004110c1825 */ /* 0x000fe200078e0208 */
[----:B------:R-:W4:Y:S03]  /*0810*/  @P1 LDG.E.CONSTANT R14, desc[UR4][R8.64] ;  /* 0x00000004080e1981 */ /* 0x000f26000c1e9900 */
[----:B---3--:R-:W-:Y:S01]  /*0820*/  @!P0 IMAD.WIDE.U32 R4, R15, 0x4, R4 ;  /* 0x000000040f048825 */ /* 0x008fe200078e0004 */
[----:B------:R-:W2:Y:S04]  /*0830*/  @P1 LDG.E.CONSTANT R2, desc[UR4][R2.64+0x4] ;  /* 0x0000040402021981 */ /* 0x000ea8000c1e9900 */
[----:B------:R-:W2:Y:S01]  /*0840*/  @P1 LDG.E.CONSTANT R12, desc[UR4][R12.64] ;  /* 0x000000040c0c1981 */ /* 0x000ea2000c1e9900 */
[----:B0-----:R-:W-:-:S03]  /*0850*/  @!P0 IMAD.WIDE R6, R21, 0x4, R6 ;  /* 0x0000000415068825 */ /* 0x001fc600078e0206 */
[----:B------:R-:W3:Y:S04]  /*0860*/  @!P0 LDG.E.CONSTANT R5, desc[UR4][R4.64] ;  /* 0x0000000404058981 */ /* 0x000ee8000c1e9900 */
[----:B------:R-:W3:Y:S01]  /*0870*/  @!P0 LDG.E.CONSTANT R6, desc[UR4][R6.64] ;  /* 0x0000000406068981 */ /* 0x000ee2000c1e9900 */
[----:B----4-:R-:W-:-:S04]  /*0880*/  @P1 FFMA R11, R11, R14, R24 ;  /* 0x0000000e0b0b1223 */ /* 0x010fc80000000018 */
[----:B--2---:R-:W-:-:S04]  /*0890*/  @P1 FFMA R24, R2, R12, R11 ;  /* 0x0000000c02181223 */ /* 0x004fc8000000000b */
[----:B---3--:R-:W-:-:S07]  /*08a0*/  @!P0 FFMA R24, R5, R6, R24 ;  /* 0x0000000605188223 */ /* 0x008fce0000000018 */
.L_x_0:
[----:B------:R-:W0:Y:S01]  /*08b0*/  LDC.64 R2, c[0x0][0x390] ;  /* 0x0000e400ff027b82 */ /* 0x000e220000000a00 */
[----:B------:R-:W-:-:S04]  /*08c0*/  IMAD R17, R16, R17, R0 ;  /* 0x0000001110117224 */ /* 0x000fc800078e0200 */
[----:B0-----:R-:W-:-:S05]  /*08d0*/  IMAD.WIDE R2, R17, 0x4, R2 ;  /* 0x0000000411027825 */ /* 0x001fca00078e0202 */
[----:B------:R-:W-:Y:S01]  /*08e0*/  STG.E desc[UR4][R2.64], R24 ;  /* 0x0000001802007986 */ /* 0x000fe2000c101904 */
[----:B------:R-:W-:Y:S05]  /*08f0*/  EXIT ;  /* 0x000000000000794d */ /* 0x000fea0003800000 */
.L_x_4:
[----:B------:R-:W-:-:S00]  /*0900*/  BRA `(.L_x_4) ;  /* 0xfffffffc00fc7947 */ /* 0x000fc0000383ffff */
[----:B------:R-:W-:-:S00]  /*0910*/  NOP ;  /* 0x0000000000007918 */ /* 0x000fc00000000000 */
        /* <DEDUP_REMOVED lines=14> */
.L_x_5:


//--------------------- .nv.shared.reserved.0     --------------------------
	.section	.nv.shared.reserved.0,"aw",@nobits
	.weak		__nv_reservedSMEM_offset_0_alias
	.size		__nv_reservedSMEM_offset_0_alias, 0, 64
	.other		__nv_reservedSMEM_offset_0_alias,@"STO_CUDA_RESERVED_SHARED STV_DEFAULT"
__nv_reservedSMEM_offset_0_alias:
	.zero		0
	.zero		64


//--------------------- .nv.constant0._Z6matmulPKfS0_Pfiii --------------------------
	.section	.nv.constant0._Z6matmulPKfS0_Pfiii,"a",@progbits
	.sectionflags	@""
	.align	4
.nv.constant0._Z6matmulPKfS0_Pfiii:
	.zero		932


//--------------------- SYMBOLS --------------------------

	.type		.nv.reservedSmem.offset0,@object
	.size		.nv.reservedSmem.offset0,0x4
